//
// Generated by NVIDIA NVVM Compiler
//
// Compiler Build ID: CL-36424714
// Cuda compilation tools, release 13.0, V13.0.88
// Based on NVVM 20.0.0
//

.version 9.0
.target sm_100
.address_size 64


.entry _Z13addMatrixCUDAPKiS0_Pii(
	.param .u64 .ptr .align 1 _Z13addMatrixCUDAPKiS0_Pii_param_0,
	.param .u64 .ptr .align 1 _Z13addMatrixCUDAPKiS0_Pii_param_1,
	.param .u64 .ptr .align 1 _Z13addMatrixCUDAPKiS0_Pii_param_2,
	.param .u32 _Z13addMatrixCUDAPKiS0_Pii_param_3
)
{
	.reg .pred 	%p<8>;
	.reg .b32 	%r<47>;
	.reg .b64 	%rd<33>;

	ld.param.u64 	%rd8, [_Z13addMatrixCUDAPKiS0_Pii_param_0];
	ld.param.u64 	%rd9, [_Z13addMatrixCUDAPKiS0_Pii_param_1];
	ld.param.u64 	%rd10, [_Z13addMatrixCUDAPKiS0_Pii_param_2];
	ld.param.u32 	%r14, [_Z13addMatrixCUDAPKiS0_Pii_param_3];
	cvta.to.global.u64 	%rd1, %rd10;
	cvta.to.global.u64 	%rd2, %rd9;
	cvta.to.global.u64 	%rd3, %rd8;
	mov.u32 	%r1, %tid.x;
	mov.u32 	%r2, %ctaid.x;
	shl.b32 	%r15, %r2, 8;
	add.s32 	%r45, %r15, %r1;
	setp.ge.s32 	%p1, %r45, %r14;
	@%p1 bra 	$L__BB0_7;
	mul.lo.s32 	%r4, %r14, %r14;
	setp.ge.u32 	%p2, %r45, %r4;
	@%p2 bra 	$L__BB0_7;
	add.s32 	%r16, %r45, %r14;
	max.s32 	%r17, %r4, %r16;
	setp.lt.s32 	%p3, %r16, %r4;
	selp.u32 	%r18, 1, 0, %p3;
	add.s32 	%r19, %r16, %r18;
	sub.s32 	%r20, %r17, %r19;
	div.u32 	%r21, %r20, %r14;
	add.s32 	%r5, %r21, %r18;
	and.b32  	%r22, %r5, 3;
	setp.eq.s32 	%p4, %r22, 3;
	@%p4 bra 	$L__BB0_5;
	mul.wide.u32 	%rd11, %r2, 1024;
	mul.wide.u32 	%rd12, %r1, 4;
	add.s64 	%rd32, %rd11, %rd12;
	mul.wide.u32 	%rd5, %r14, 4;
	add.s32 	%r23, %r5, 1;
	and.b32  	%r24, %r23, 3;
	neg.s32 	%r43, %r24;
$L__BB0_4:
	.pragma "nounroll";
	add.s64 	%rd13, %rd3, %rd32;
	ld.global.u32 	%r25, [%rd13];
	add.s64 	%rd14, %rd2, %rd32;
	ld.global.u32 	%r26, [%rd14];
	add.s32 	%r27, %r26, %r25;
	add.s64 	%rd15, %rd1, %rd32;
	st.global.u32 	[%rd15], %r27;
	add.s32 	%r45, %r45, %r14;
	add.s64 	%rd32, %rd32, %rd5;
	add.s32 	%r43, %r43, 1;
	setp.ne.s32 	%p5, %r43, 0;
	@%p5 bra 	$L__BB0_4;
$L__BB0_5:
	setp.lt.u32 	%p6, %r5, 3;
	@%p6 bra 	$L__BB0_7;
$L__BB0_6:
	mul.wide.u32 	%rd16, %r45, 4;
	add.s64 	%rd17, %rd3, %rd16;
	ld.global.u32 	%r28, [%rd17];
	add.s64 	%rd18, %rd2, %rd16;
	ld.global.u32 	%r29, [%rd18];
	add.s32 	%r30, %r29, %r28;
	add.s64 	%rd19, %rd1, %rd16;
	st.global.u32 	[%rd19], %r30;
	add.s32 	%r31, %r45, %r14;
	mul.wide.u32 	%rd20, %r31, 4;
	add.s64 	%rd21, %rd3, %rd20;
	ld.global.u32 	%r32, [%rd21];
	add.s64 	%rd22, %rd2, %rd20;
	ld.global.u32 	%r33, [%rd22];
	add.s32 	%r34, %r33, %r32;
	add.s64 	%rd23, %rd1, %rd20;
	st.global.u32 	[%rd23], %r34;
	add.s32 	%r35, %r31, %r14;
	mul.wide.u32 	%rd24, %r35, 4;
	add.s64 	%rd25, %rd3, %rd24;
	ld.global.u32 	%r36, [%rd25];
	add.s64 	%rd26, %rd2, %rd24;
	ld.global.u32 	%r37, [%rd26];
	add.s32 	%r38, %r37, %r36;
	add.s64 	%rd27, %rd1, %rd24;
	st.global.u32 	[%rd27], %r38;
	add.s32 	%r39, %r35, %r14;
	mul.wide.u32 	%rd28, %r39, 4;
	add.s64 	%rd29, %rd3, %rd28;
	ld.global.u32 	%r40, [%rd29];
	add.s64 	%rd30, %rd2, %rd28;
	ld.global.u32 	%r41, [%rd30];
	add.s32 	%r42, %r41, %r40;
	add.s64 	%rd31, %rd1, %rd28;
	st.global.u32 	[%rd31], %r42;
	add.s32 	%r45, %r39, %r14;
	setp.lt.s32 	%p7, %r45, %r4;
	@%p7 bra 	$L__BB0_6;
$L__BB0_7:
	ret;

}
.entry _Z15multiMatrixCUDAPKiS0_Pii(
	.param .u64 .ptr .align 1 _Z15multiMatrixCUDAPKiS0_Pii_param_0,
	.param .u64 .ptr .align 1 _Z15multiMatrixCUDAPKiS0_Pii_param_1,
	.param .u64 .ptr .align 1 _Z15multiMatrixCUDAPKiS0_Pii_param_2,
	.param .u32 _Z15multiMatrixCUDAPKiS0_Pii_param_3
)
{
	.reg .pred 	%p<12>;
	.reg .b32 	%r<136>;
	.reg .b64 	%rd<65>;

	ld.param.u64 	%rd11, [_Z15multiMatrixCUDAPKiS0_Pii_param_0];
	ld.param.u64 	%rd12, [_Z15multiMatrixCUDAPKiS0_Pii_param_1];
	ld.param.u64 	%rd10, [_Z15multiMatrixCUDAPKiS0_Pii_param_2];
	ld.param.u32 	%r50, [_Z15multiMatrixCUDAPKiS0_Pii_param_3];
	cvta.to.global.u64 	%rd1, %rd12;
	cvta.to.global.u64 	%rd2, %rd11;
	mov.u32 	%r51, %tid.x;
	mov.u32 	%r52, %ctaid.x;
	shl.b32 	%r53, %r52, 8;
	add.s32 	%r54, %r53, %r51;
	div.s32 	%r1, %r54, %r50;
	mul.lo.s32 	%r55, %r1, %r50;
	sub.s32 	%r2, %r54, %r55;
	setp.ge.s32 	%p1, %r1, %r50;
	setp.lt.s32 	%p2, %r50, 0;
	or.pred  	%p3, %p2, %p1;
	@%p3 bra 	$L__BB1_13;
	max.u32 	%r4, %r50, 1;
	and.b32  	%r5, %r4, 7;
	setp.lt.u32 	%p4, %r50, 8;
	mov.b32 	%r130, 0;
	mov.u32 	%r135, %r130;
	@%p4 bra 	$L__BB1_4;
	and.b32  	%r59, %r4, 2147483640;
	neg.s32 	%r124, %r59;
	add.s32 	%r123, %r2, %r50;
	shl.b32 	%r8, %r50, 3;
	shl.b32 	%r60, %r50, 1;
	add.s32 	%r122, %r2, %r60;
	mad.lo.s32 	%r121, %r50, 3, %r2;
	shl.b32 	%r61, %r50, 2;
	add.s32 	%r120, %r2, %r61;
	mad.lo.s32 	%r119, %r50, 5, %r2;
	mad.lo.s32 	%r118, %r50, 6, %r2;
	mad.lo.s32 	%r117, %r50, 7, %r2;
	mul.wide.u32 	%rd13, %r2, 4;
	add.s64 	%rd64, %rd1, %rd13;
	mul.wide.u32 	%rd4, %r8, 4;
	mul.wide.u32 	%rd14, %r55, 4;
	add.s64 	%rd15, %rd14, %rd2;
	add.s64 	%rd63, %rd15, 16;
	mov.b32 	%r135, 0;
$L__BB1_3:
	.pragma "nounroll";
	and.b32  	%r130, %r4, 2147483640;
	ld.global.u32 	%r62, [%rd63+-16];
	ld.global.u32 	%r63, [%rd64];
	mad.lo.s32 	%r64, %r63, %r62, %r135;
	ld.global.u32 	%r65, [%rd63+-12];
	mul.wide.u32 	%rd16, %r123, 4;
	add.s64 	%rd17, %rd1, %rd16;
	ld.global.u32 	%r66, [%rd17];
	mad.lo.s32 	%r67, %r66, %r65, %r64;
	ld.global.u32 	%r68, [%rd63+-8];
	mul.wide.u32 	%rd18, %r122, 4;
	add.s64 	%rd19, %rd1, %rd18;
	ld.global.u32 	%r69, [%rd19];
	mad.lo.s32 	%r70, %r69, %r68, %r67;
	ld.global.u32 	%r71, [%rd63+-4];
	mul.wide.u32 	%rd20, %r121, 4;
	add.s64 	%rd21, %rd1, %rd20;
	ld.global.u32 	%r72, [%rd21];
	mad.lo.s32 	%r73, %r72, %r71, %r70;
	ld.global.u32 	%r74, [%rd63];
	mul.wide.u32 	%rd22, %r120, 4;
	add.s64 	%rd23, %rd1, %rd22;
	ld.global.u32 	%r75, [%rd23];
	mad.lo.s32 	%r76, %r75, %r74, %r73;
	ld.global.u32 	%r77, [%rd63+4];
	mul.wide.u32 	%rd24, %r119, 4;
	add.s64 	%rd25, %rd1, %rd24;
	ld.global.u32 	%r78, [%rd25];
	mad.lo.s32 	%r79, %r78, %r77, %r76;
	ld.global.u32 	%r80, [%rd63+8];
	mul.wide.u32 	%rd26, %r118, 4;
	add.s64 	%rd27, %rd1, %rd26;
	ld.global.u32 	%r81, [%rd27];
	mad.lo.s32 	%r82, %r81, %r80, %r79;
	ld.global.u32 	%r83, [%rd63+12];
	mul.wide.u32 	%rd28, %r117, 4;
	add.s64 	%rd29, %rd1, %rd28;
	ld.global.u32 	%r84, [%rd29];
	mad.lo.s32 	%r135, %r84, %r83, %r82;
	add.s32 	%r124, %r124, 8;
	add.s32 	%r123, %r123, %r8;
	add.s32 	%r122, %r122, %r8;
	add.s32 	%r121, %r121, %r8;
	add.s32 	%r120, %r120, %r8;
	add.s32 	%r119, %r119, %r8;
	add.s32 	%r118, %r118, %r8;
	add.s32 	%r117, %r117, %r8;
	add.s64 	%rd64, %rd64, %rd4;
	add.s64 	%rd63, %rd63, 32;
	setp.ne.s32 	%p5, %r124, 0;
	@%p5 bra 	$L__BB1_3;
$L__BB1_4:
	setp.eq.s32 	%p6, %r5, 0;
	@%p6 bra 	$L__BB1_12;
	and.b32  	%r37, %r4, 3;
	setp.lt.u32 	%p7, %r5, 4;
	@%p7 bra 	$L__BB1_7;
	add.s32 	%r86, %r130, %r55;
	mul.wide.u32 	%rd30, %r86, 4;
	add.s64 	%rd31, %rd2, %rd30;
	ld.global.u32 	%r87, [%rd31];
	mad.lo.s32 	%r88, %r130, %r50, %r2;
	mul.wide.u32 	%rd32, %r88, 4;
	add.s64 	%rd33, %rd1, %rd32;
	ld.global.u32 	%r89, [%rd33];
	mad.lo.s32 	%r90, %r89, %r87, %r135;
	cvt.u64.u32 	%rd34, %r55;
	cvt.u64.u32 	%rd35, %r130;
	add.s64 	%rd36, %rd35, %rd34;
	shl.b64 	%rd37, %rd36, 2;
	add.s64 	%rd38, %rd2, %rd37;
	ld.global.u32 	%r91, [%rd38+4];
	add.s32 	%r92, %r88, %r50;
	mul.wide.u32 	%rd39, %r92, 4;
	add.s64 	%rd40, %rd1, %rd39;
	ld.global.u32 	%r93, [%rd40];
	mad.lo.s32 	%r94, %r93, %r91, %r90;
	ld.global.u32 	%r95, [%rd38+8];
	add.s32 	%r96, %r92, %r50;
	mul.wide.u32 	%rd41, %r96, 4;
	add.s64 	%rd42, %rd1, %rd41;
	ld.global.u32 	%r97, [%rd42];
	mad.lo.s32 	%r98, %r97, %r95, %r94;
	ld.global.u32 	%r99, [%rd38+12];
	add.s32 	%r100, %r96, %r50;
	mul.wide.u32 	%rd43, %r100, 4;
	add.s64 	%rd44, %rd1, %rd43;
	ld.global.u32 	%r101, [%rd44];
	mad.lo.s32 	%r135, %r101, %r99, %r98;
	add.s32 	%r130, %r130, 4;
$L__BB1_7:
	setp.eq.s32 	%p8, %r37, 0;
	@%p8 bra 	$L__BB1_12;
	setp.eq.s32 	%p9, %r37, 1;
	@%p9 bra 	$L__BB1_10;
	add.s32 	%r103, %r130, %r55;
	mul.wide.u32 	%rd45, %r103, 4;
	add.s64 	%rd46, %rd2, %rd45;
	ld.global.u32 	%r104, [%rd46];
	mad.lo.s32 	%r105, %r130, %r50, %r2;
	mul.wide.u32 	%rd47, %r105, 4;
	add.s64 	%rd48, %rd1, %rd47;
	ld.global.u32 	%r106, [%rd48];
	mad.lo.s32 	%r107, %r106, %r104, %r135;
	cvt.u64.u32 	%rd49, %r55;
	cvt.u64.u32 	%rd50, %r130;
	add.s64 	%rd51, %rd50, %rd49;
	shl.b64 	%rd52, %rd51, 2;
	add.s64 	%rd53, %rd2, %rd52;
	ld.global.u32 	%r108, [%rd53+4];
	add.s32 	%r109, %r105, %r50;
	mul.wide.u32 	%rd54, %r109, 4;
	add.s64 	%rd55, %rd1, %rd54;
	ld.global.u32 	%r110, [%rd55];
	mad.lo.s32 	%r135, %r110, %r108, %r107;
	add.s32 	%r130, %r130, 2;
$L__BB1_10:
	and.b32  	%r111, %r4, 1;
	setp.eq.b32 	%p10, %r111, 1;
	not.pred 	%p11, %p10;
	@%p11 bra 	$L__BB1_12;
	add.s32 	%r112, %r130, %r55;
	mul.wide.u32 	%rd56, %r112, 4;
	add.s64 	%rd57, %rd2, %rd56;
	ld.global.u32 	%r113, [%rd57];
	mad.lo.s32 	%r114, %r130, %r50, %r2;
	mul.wide.u32 	%rd58, %r114, 4;
	add.s64 	%rd59, %rd1, %rd58;
	ld.global.u32 	%r115, [%rd59];
	mad.lo.s32 	%r135, %r115, %r113, %r135;
$L__BB1_12:
	add.s32 	%r116, %r55, %r2;
	cvta.to.global.u64 	%rd60, %rd10;
	mul.wide.u32 	%rd61, %r116, 4;
	add.s64 	%rd62, %rd60, %rd61;
	st.global.u32 	[%rd62], %r135;
$L__BB1_13:
	ret;

}


// ===== COMPILED SASS (sm_100) =====

	.target	sm_100

	.elftype	@"ET_EXEC"


//--------------------- .note.nv.tkinfo           --------------------------
	.section	.note.nv.tkinfo,"",@"SHT_NOTE"
	.sectionflags	@"SHF_NOTE_NV_TKINFO"
	.tkinfo
        /*0018*/ 	.word	0x00000002
        /*0030*/ 	.string	""
        /*0030*/ 	.string	"ptxas"
        /*0030*/ 	.string	"Cuda compilation tools, release 13.0, V13.0.88"
        /*0030*/ 	.string	"Build cuda_13.0.r13.0/compiler.36424714_0"
        /*0030*/ 	.string	"-arch sm_100 -m 64 "



//--------------------- .note.nv.cuinfo           --------------------------
	.section	.note.nv.cuinfo,"",@"SHT_NOTE"
	.sectionflags	@"SHF_NOTE_NV_CUINFO"
        /*0018*/ 	.short	0x0002
        /*001a*/ 	.short	0x0064
        /*001c*/ 	.short	0x0082
	.zero		2


//--------------------- .nv.info                  --------------------------
	.section	.nv.info,"",@"SHT_CUDA_INFO"
	.align	4


	//----- nvinfo : EIATTR_REGCOUNT
	.align		4
        /*0000*/ 	.byte	0x04, 0x2f
        /*0002*/ 	.short	(.L_1 - .L_0)
	.align		4
.L_0:
        /*0004*/ 	.word	index@(_Z13addMatrixCUDAPKiS0_Pii)
        /*0008*/ 	.word	0x0000001c


	//----- nvinfo : EIATTR_FRAME_SIZE
	.align		4
.L_1:
        /*000c*/ 	.byte	0x04, 0x11
        /*000e*/ 	.short	(.L_3 - .L_2)
	.align		4
.L_2:
        /*0010*/ 	.word	index@(_Z13addMatrixCUDAPKiS0_Pii)
        /*0014*/ 	.word	0x00000000


	//----- nvinfo : EIATTR_REGCOUNT
	.align		4
.L_3:
        /*0018*/ 	.byte	0x04, 0x2f
        /*001a*/ 	.short	(.L_5 - .L_4)
	.align		4
.L_4:
        /*001c*/ 	.word	index@(_Z15multiMatrixCUDAPKiS0_Pii)
        /*0020*/ 	.word	0x00000020


	//----- nvinfo : EIATTR_FRAME_SIZE
	.align		4
.L_5:
        /*0024*/ 	.byte	0x04, 0x11
        /*0026*/ 	.short	(.L_7 - .L_6)
	.align		4
.L_6:
        /*0028*/ 	.word	index@(_Z15multiMatrixCUDAPKiS0_Pii)
        /*002c*/ 	.word	0x00000000


	//----- nvinfo : EIATTR_MIN_STACK_SIZE
	.align		4
.L_7:
        /*0030*/ 	.byte	0x04, 0x12
        /*0032*/ 	.short	(.L_9 - .L_8)
	.align		4
.L_8:
        /*0034*/ 	.word	index@(_Z15multiMatrixCUDAPKiS0_Pii)
        /*0038*/ 	.word	0x00000000


	//----- nvinfo : EIATTR_MIN_STACK_SIZE
	.align		4
.L_9:
        /*003c*/ 	.byte	0x04, 0x12
        /*003e*/ 	.short	(.L_11 - .L_10)
	.align		4
.L_10:
        /*0040*/ 	.word	index@(_Z13addMatrixCUDAPKiS0_Pii)
        /*0044*/ 	.word	0x00000000
.L_11:


//--------------------- .nv.compat                --------------------------
	.section	.nv.compat,"",@"SHT_CUDA_COMPAT_INFO"
	.align	4
        /*0000*/ 	.byte	0x02, 0x09, 0x00, 0x00, 0x02, 0x02, 0x01, 0x00, 0x02, 0x05, 0x05, 0x00, 0x03, 0x07, 0x01, 0x01
        /*0010*/ 	.byte	0x02, 0x03, 0x00, 0x00, 0x02, 0x06, 0x01, 0x00, 0x04, 0x0b, 0x08, 0x00, 0x09, 0x00, 0x00, 0x00
        /*0020*/ 	.byte	0x00, 0x00, 0x00, 0x00


//--------------------- .nv.info._Z15multiMatrixCUDAPKiS0_Pii --------------------------
	.section	.nv.info._Z15multiMatrixCUDAPKiS0_Pii,"",@"SHT_CUDA_INFO"
	.sectionflags	@""
	.align	4


	//----- nvinfo : EIATTR_CUDA_API_VERSION
	.align		4
        /*0000*/ 	.byte	0x04, 0x37
        /*0002*/ 	.short	(.L_13 - .L_12)
.L_12:
        /*0004*/ 	.word	0x00000082


	//----- nvinfo : EIATTR_KPARAM_INFO
	.align		4
.L_13:
        /*0008*/ 	.byte	0x04, 0x17
        /*000a*/ 	.short	(.L_15 - .L_14)
.L_14:
        /*000c*/ 	.word	0x00000000
        /*0010*/ 	.short	0x0003
        /*0012*/ 	.short	0x0018
        /*0014*/ 	.byte	0x00, 0xf0, 0x11, 0x00


	//----- nvinfo : EIATTR_KPARAM_INFO
	.align		4
.L_15:
        /*0018*/ 	.byte	0x04, 0x17
        /*001a*/ 	.short	(.L_17 - .L_16)
.L_16:
        /*001c*/ 	.word	0x00000000
        /*0020*/ 	.short	0x0002
        /*0022*/ 	.short	0x0010
        /*0024*/ 	.byte	0x00, 0xf5, 0x21, 0x00


	//----- nvinfo : EIATTR_KPARAM_INFO
	.align		4
.L_17:
        /*0028*/ 	.byte	0x04, 0x17
        /*002a*/ 	.short	(.L_19 - .L_18)
.L_18:
        /*002c*/ 	.word	0x00000000
        /*0030*/ 	.short	0x0001
        /*0032*/ 	.short	0x0008
        /*0034*/ 	.byte	0x00, 0xf5, 0x21, 0x00


	//----- nvinfo : EIATTR_KPARAM_INFO
	.align		4
.L_19:
        /*0038*/ 	.byte	0x04, 0x17
        /*003a*/ 	.short	(.L_21 - .L_20)
.L_20:
        /*003c*/ 	.word	0x00000000
        /*0040*/ 	.short	0x0000
        /*0042*/ 	.short	0x0000
        /*0044*/ 	.byte	0x00, 0xf5, 0x21, 0x00


	//----- nvinfo : EIATTR_SPARSE_MMA_MASK
	.align		4
.L_21:
        /*0048*/ 	.byte	0x03, 0x50
        /*004a*/ 	.short	0x0000


	//----- nvinfo : EIATTR_MAXREG_COUNT
	.align		4
        /*004c*/ 	.byte	0x03, 0x1b
        /*004e*/ 	.short	0x00ff


	//----- nvinfo : EIATTR_MERCURY_ISA_VERSION
	.align		4
        /*0050*/ 	.byte	0x03, 0x5f
        /*0052*/ 	.short	0x0101


	//----- nvinfo : EIATTR_VRC_CTA_INIT_COUNT
	.align		4
        /*0054*/ 	.byte	0x02, 0x4a
	.zero		1
	.zero		1


	//----- nvinfo : EIATTR_EXIT_INSTR_OFFSETS
	.align		4
        /*0058*/ 	.byte	0x04, 0x1c
        /*005a*/ 	.short	(.L_23 - .L_22)


	//   ....[0]....
.L_22:
        /*005c*/ 	.word	0x000001e0


	//   ....[1]....
        /*0060*/ 	.word	0x00000af0


	//----- nvinfo : EIATTR_CBANK_PARAM_SIZE
	.align		4
.L_23:
        /*0064*/ 	.byte	0x03, 0x19
        /*0066*/ 	.short	0x001c


	//----- nvinfo : EIATTR_PARAM_CBANK
	.align		4
        /*0068*/ 	.byte	0x04, 0x0a
        /*006a*/ 	.short	(.L_25 - .L_24)
	.align		4
.L_24:
        /*006c*/ 	.word	index@(.nv.constant0._Z15multiMatrixCUDAPKiS0_Pii)
        /*0070*/ 	.short	0x0380
        /*0072*/ 	.short	0x001c


	//----- nvinfo : EIATTR_SW_WAR
	.align		4
.L_25:
        /*0074*/ 	.byte	0x04, 0x36
        /*0076*/ 	.short	(.L_27 - .L_26)
.L_26:
        /*0078*/ 	.word	0x00000008
.L_27:


//--------------------- .nv.info._Z13addMatrixCUDAPKiS0_Pii --------------------------
	.section	.nv.info._Z13addMatrixCUDAPKiS0_Pii,"",@"SHT_CUDA_INFO"
	.sectionflags	@""
	.align	4


	//----- nvinfo : EIATTR_CUDA_API_VERSION
	.align		4
        /*0000*/ 	.byte	0x04, 0x37
        /*0002*/ 	.short	(.L_29 - .L_28)
.L_28:
        /*0004*/ 	.word	0x00000082


	//----- nvinfo : EIATTR_KPARAM_INFO
	.align		4
.L_29:
        /*0008*/ 	.byte	0x04, 0x17
        /*000a*/ 	.short	(.L_31 - .L_30)
.L_30:
        /*000c*/ 	.word	0x00000000
        /*0010*/ 	.short	0x0003
        /*0012*/ 	.short	0x0018
        /*0014*/ 	.byte	0x00, 0xf0, 0x11, 0x00


	//----- nvinfo : EIATTR_KPARAM_INFO
	.align		4
.L_31:
        /*0018*/ 	.byte	0x04, 0x17
        /*001a*/ 	.short	(.L_33 - .L_32)
.L_32:
        /*001c*/ 	.word	0x00000000
        /*0020*/ 	.short	0x0002
        /*0022*/ 	.short	0x0010
        /*0024*/ 	.byte	0x00, 0xf5, 0x21, 0x00


	//----- nvinfo : EIATTR_KPARAM_INFO
	.align		4
.L_33:
        /*0028*/ 	.byte	0x04, 0x17
        /*002a*/ 	.short	(.L_35 - .L_34)
.L_34:
        /*002c*/ 	.word	0x00000000
        /*0030*/ 	.short	0x0001
        /*0032*/ 	.short	0x0008
        /*0034*/ 	.byte	0x00, 0xf5, 0x21, 0x00


	//----- nvinfo : EIATTR_KPARAM_INFO
	.align		4
.L_35:
        /*0038*/ 	.byte	0x04, 0x17
        /*003a*/ 	.short	(.L_37 - .L_36)
.L_36:
        /*003c*/ 	.word	0x00000000
        /*0040*/ 	.short	0x0000
        /*0042*/ 	.short	0x0000
        /*0044*/ 	.byte	0x00, 0xf5, 0x21, 0x00


	//----- nvinfo : EIATTR_SPARSE_MMA_MASK
	.align		4
.L_37:
        /*0048*/ 	.byte	0x03, 0x50
        /*004a*/ 	.short	0x0000


	//----- nvinfo : EIATTR_MAXREG_COUNT
	.align		4
        /*004c*/ 	.byte	0x03, 0x1b
        /*004e*/ 	.short	0x00ff


	//----- nvinfo : EIATTR_MERCURY_ISA_VERSION
	.align		4
        /*0050*/ 	.byte	0x03, 0x5f
        /*0052*/ 	.short	0x0101


	//----- nvinfo : EIATTR_VRC_CTA_INIT_COUNT
	.align		4
        /*0054*/ 	.byte	0x02, 0x4a
	.zero		1
	.zero		1


	//----- nvinfo : EIATTR_EXIT_INSTR_OFFSETS
	.align		4
        /*0058*/ 	.byte	0x04, 0x1c
        /*005a*/ 	.short	(.L_39 - .L_38)


	//   ....[0]....
.L_38:
        /*005c*/ 	.word	0x00000060


	//   ....[1]....
        /*0060*/ 	.word	0x00000090


	//   ....[2]....
        /*0064*/ 	.word	0x000003f0


	//   ....[3]....
        /*0068*/ 	.word	0x00000650


	//----- nvinfo : EIATTR_CRS_STACK_SIZE
	.align		4
.L_39:
        /*006c*/ 	.byte	0x04, 0x1e
        /*006e*/ 	.short	(.L_41 - .L_40)
.L_40:
        /*0070*/ 	.word	0x00000000


	//----- nvinfo : EIATTR_CBANK_PARAM_SIZE
	.align		4
.L_41:
        /*0074*/ 	.byte	0x03, 0x19
        /*0076*/ 	.short	0x001c


	//----- nvinfo : EIATTR_PARAM_CBANK
	.align		4
        /*0078*/ 	.byte	0x04, 0x0a
        /*007a*/ 	.short	(.L_43 - .L_42)
	.align		4
.L_42:
        /*007c*/ 	.word	index@(.nv.constant0._Z13addMatrixCUDAPKiS0_Pii)
        /*0080*/ 	.short	0x0380
        /*0082*/ 	.short	0x001c


	//----- nvinfo : EIATTR_SW_WAR
	.align		4
.L_43:
        /*0084*/ 	.byte	0x04, 0x36
        /*0086*/ 	.short	(.L_45 - .L_44)
.L_44:
        /*0088*/ 	.word	0x00000008
.L_45:


//--------------------- .nv.callgraph             --------------------------
	.section	.nv.callgraph,"",@"SHT_CUDA_CALLGRAPH"
	.align	4
	.sectionentsize	8
	.align		4
        /*0000*/ 	.word	0x00000000
	.align		4
        /*0004*/ 	.word	0xffffffff
	.align		4
        /*0008*/ 	.word	0x00000000
	.align		4
        /*000c*/ 	.word	0xfffffffe
	.align		4
        /*0010*/ 	.word	0x00000000
	.align		4
        /*0014*/ 	.word	0xfffffffd
	.align		4
        /*0018*/ 	.word	0x00000000
	.align		4
        /*001c*/ 	.word	0xfffffffc


//--------------------- .text._Z15multiMatrixCUDAPKiS0_Pii --------------------------
	.section	.text._Z15multiMatrixCUDAPKiS0_Pii,"ax",@progbits
	.align	128
.text._Z15multiMatrixCUDAPKiS0_Pii:
        .type           _Z15multiMatrixCUDAPKiS0_Pii,@function
        .size           _Z15multiMatrixCUDAPKiS0_Pii,(.L_x_10 - _Z15multiMatrixCUDAPKiS0_Pii)
        .other          _Z15multiMatrixCUDAPKiS0_Pii,@"STO_CUDA_ENTRY STV_DEFAULT"
_Z15multiMatrixCUDAPKiS0_Pii:
[----:B------:R-:W-:Y:S08]  /*0000*/  LDC R1, c[0x0][0x37c] ;  /* 0x0000df00ff017b82 */ /* 0x000ff00000000800 */
[----:B------:R-:W0:Y:S01]  /*0010*/  LDC R0, c[0x0][0x398] ;  /* 0x0000e600ff007b82 */ /* 0x000e220000000800 */
[----:B------:R-:W1:Y:S01]  /*0020*/  S2R R3, SR_TID.X ;  /* 0x0000000000037919 */ /* 0x000e620000002100 */
[----:B------:R-:W1:Y:S01]  /*0030*/  S2R R6, SR_CTAID.X ;  /* 0x0000000000067919 */ /* 0x000e620000002500 */
[----:B0-----:R-:W-:-:S04]  /*0040*/  IABS R7, R0 ;  /* 0x0000000000077213 */ /* 0x001fc80000000000 */
[----:B------:R-:W0:Y:S01]  /*0050*/  I2F.RP R2, R7 ;  /* 0x0000000700027306 */ /* 0x000e220000209400 */
[----:B-1----:R-:W-:-:S07]  /*0060*/  IMAD R3, R6, 0x100, R3 ;  /* 0x0000010006037824 */ /* 0x002fce00078e0203 */
[----:B0-----:R-:W0:Y:S02]  /*0070*/  MUFU.RCP R2, R2 ;  /* 0x0000000200027308 */ /* 0x001e240000001000 */
[----:B0-----:R-:W-:Y:S02]  /*0080*/  IADD3 R4, PT, PT, R2, 0xffffffe, RZ ;  /* 0x0ffffffe02047810 */ /* 0x001fe40007ffe0ff */
[----:B------:R-:W-:-:S04]  /*0090*/  IABS R2, R3 ;  /* 0x0000000300027213 */ /* 0x000fc80000000000 */
[----:B------:R0:W1:Y:S02]  /*00a0*/  F2I.FTZ.U32.TRUNC.NTZ R5, R4 ;  /* 0x0000000400057305 */ /* 0x000064000021f000 */
[----:B0-----:R-:W-:Y:S01]  /*00b0*/  HFMA2 R4, -RZ, RZ, 0, 0 ;  /* 0x00000000ff047431 */ /* 0x001fe200000001ff */
[----:B-1----:R-:W-:-:S05]  /*00c0*/  IADD3 R8, PT, PT, RZ, -R5, RZ ;  /* 0x80000005ff087210 */ /* 0x002fca0007ffe0ff */
[----:B------:R-:W-:-:S04]  /*00d0*/  IMAD R9, R8, R7, RZ ;  /* 0x0000000708097224 */ /* 0x000fc800078e02ff */
[----:B------:R-:W-:-:S06]  /*00e0*/  IMAD.HI.U32 R5, R5, R9, R4 ;  /* 0x0000000905057227 */ /* 0x000fcc00078e0004 */
[----:B------:R-:W-:-:S05]  /*00f0*/  IMAD.HI.U32 R5, R5, R2, RZ ;  /* 0x0000000205057227 */ /* 0x000fca00078e00ff */
[----:B------:R-:W-:-:S05]  /*0100*/  IADD3 R6, PT, PT, -R5, RZ, RZ ;  /* 0x000000ff05067210 */ /* 0x000fca0007ffe1ff */
[----:B------:R-:W-:-:S05]  /*0110*/  IMAD R2, R7, R6, R2 ;  /* 0x0000000607027224 */ /* 0x000fca00078e0202 */
[----:B------:R-:W-:-:S13]  /*0120*/  ISETP.GT.U32.AND P2, PT, R7, R2, PT ;  /* 0x000000020700720c */ /* 0x000fda0003f44070 */
[----:B------:R-:W-:Y:S01]  /*0130*/  @!P2 IMAD.IADD R2, R2, 0x1, -R7 ;  /* 0x000000010202a824 */ /* 0x000fe200078e0a07 */
[----:B------:R-:W-:Y:S02]  /*0140*/  @!P2 IADD3 R5, PT, PT, R5, 0x1, RZ ;  /* 0x000000010505a810 */ /* 0x000fe40007ffe0ff */
[----:B------:R-:W-:Y:S02]  /*0150*/  ISETP.NE.AND P2, PT, R0, RZ, PT ;  /* 0x000000ff0000720c */ /* 0x000fe40003f45270 */
[----:B------:R-:W-:Y:S02]  /*0160*/  ISETP.GE.U32.AND P0, PT, R2, R7, PT ;  /* 0x000000070200720c */ /* 0x000fe40003f06070 */
[----:B------:R-:W-:-:S04]  /*0170*/  LOP3.LUT R2, R3, R0, RZ, 0x3c, !PT ;  /* 0x0000000003027212 */ /* 0x000fc800078e3cff */
[----:B------:R-:W-:-:S07]  /*0180*/  ISETP.GE.AND P1, PT, R2, RZ, PT ;  /* 0x000000ff0200720c */ /* 0x000fce0003f26270 */
[----:B------:R-:W-:-:S06]  /*0190*/  @P0 IADD3 R5, PT, PT, R5, 0x1, RZ ;  /* 0x0000000105050810 */ /* 0x000fcc0007ffe0ff */
[----:B------:R-:W-:Y:S01]  /*01a0*/  @!P1 IMAD.MOV R5, RZ, RZ, -R5 ;  /* 0x000000ffff059224 */ /* 0x000fe200078e0a05 */
[----:B------:R-:W-:-:S04]  /*01b0*/  @!P2 LOP3.LUT R5, RZ, R0, RZ, 0x33, !PT ;  /* 0x00000000ff05a212 */ /* 0x000fc800078e33ff */
[----:B------:R-:W-:-:S04]  /*01c0*/  ISETP.GE.AND P0, PT, R5, R0, PT ;  /* 0x000000000500720c */ /* 0x000fc80003f06270 */
[----:B------:R-:W-:-:S13]  /*01d0*/  ISETP.LT.OR P0, PT, R0, RZ, P0 ;  /* 0x000000ff0000720c */ /* 0x000fda0000701670 */
[----:B------:R-:W-:Y:S05]  /*01e0*/  @P0 EXIT ;  /* 0x000000000000094d */ /* 0x000fea0003800000 */
[C---:B------:R-:W-:Y:S01]  /*01f0*/  ISETP.GE.U32.AND P0, PT, R0.reuse, 0x8, PT ;  /* 0x000000080000780c */ /* 0x040fe20003f06070 */
[----:B------:R-:W-:Y:S01]  /*0200*/  IMAD R2, R5, R0, RZ ;  /* 0x0000000005027224 */ /* 0x000fe200078e02ff */
[----:B------:R-:W-:Y:S01]  /*0210*/  VIMNMX.U32 R4, PT, PT, R0, 0x1, !PT ;  /* 0x0000000100047848 */ /* 0x000fe20007fe0000 */
[----:B------:R-:W0:Y:S01]  /*0220*/  LDCU.64 UR4, c[0x0][0x358] ;  /* 0x00006b00ff0477ac */ /* 0x000e220008000a00 */
[----:B------:R-:W-:Y:S01]  /*0230*/  MOV R8, RZ ;  /* 0x000000ff00087202 */ /* 0x000fe20000000f00 */
[----:B------:R-:W-:Y:S01]  /*0240*/  IMAD.IADD R5, R3, 0x1, -R2 ;  /* 0x0000000103057824 */ /* 0x000fe200078e0a02 */
[----:B------:R-:W-:Y:S02]  /*0250*/  MOV R18, RZ ;  /* 0x000000ff00127202 */ /* 0x000fe40000000f00 */
[----:B------:R-:W-:-:S05]  /*0260*/  LOP3.LUT R6, R4, 0x7, RZ, 0xc0, !PT ;  /* 0x0000000704067812 */ /* 0x000fca00078ec0ff */
[----:B------:R-:W-:Y:S05]  /*0270*/  @!P0 BRA `(.L_x_0) ;  /* 0x0000000000fc8947 */ /* 0x000fea0003800000 */
[----:B------:R-:W1:Y:S01]  /*0280*/  LDC.64 R8, c[0x0][0x380] ;  /* 0x0000e000ff087b82 */ /* 0x000e620000000a00 */
[C---:B------:R-:W-:Y:S01]  /*0290*/  IMAD.SHL.U32 R11, R0.reuse, 0x8, RZ ;  /* 0x00000008000b7824 */ /* 0x040fe200078e00ff */
[CC--:B------:R-:W-:Y:S01]  /*02a0*/  LEA R10, R0.reuse, R5.reuse, 0x1 ;  /* 0x00000005000a7211 */ /* 0x0c0fe200078e08ff */
[C-C-:B------:R-:W-:Y:S01]  /*02b0*/  IMAD R24, R0.reuse, 0x3, R5.reuse ;  /* 0x0000000300187824 */ /* 0x140fe200078e0205 */
[C---:B------:R-:W-:Y:S01]  /*02c0*/  LEA R25, R0.reuse, R5, 0x2 ;  /* 0x0000000500197211 */ /* 0x040fe200078e10ff */
[C-C-:B------:R-:W-:Y:S02]  /*02d0*/  IMAD R26, R0.reuse, 0x5, R5.reuse ;  /* 0x00000005001a7824 */ /* 0x140fe400078e0205 */
[C-C-:B------:R-:W-:Y:S01]  /*02e0*/  IMAD R27, R0.reuse, 0x6, R5.reuse ;  /* 0x00000006001b7824 */ /* 0x140fe200078e0205 */
[----:B------:R-:W2:Y:S01]  /*02f0*/  LDC.64 R14, c[0x0][0x388] ;  /* 0x0000e200ff0e7b82 */ /* 0x000ea20000000a00 */
[----:B------:R-:W-:Y:S02]  /*0300*/  IMAD R28, R0, 0x7, R5 ;  /* 0x00000007001c7824 */ /* 0x000fe400078e0205 */
[----:B------:R-:W-:-:S02]  /*0310*/  IMAD.MOV.U32 R18, RZ, RZ, RZ ;  /* 0x000000ffff127224 */ /* 0x000fc400078e00ff */
[----:B-1----:R-:W-:-:S03]  /*0320*/  IMAD.WIDE.U32 R8, R2, 0x4, R8 ;  /* 0x0000000402087825 */ /* 0x002fc600078e0008 */
[----:B------:R-:W-:Y:S02]  /*0330*/  IADD3 R19, P0, PT, R8, 0x10, RZ ;  /* 0x0000001008137810 */ /* 0x000fe40007f1e0ff */
[----:B------:R-:W-:Y:S01]  /*0340*/  LOP3.LUT R8, R4, 0x7ffffff8, RZ, 0xc0, !PT ;  /* 0x7ffffff804087812 */ /* 0x000fe200078ec0ff */
[C---:B--2---:R-:W-:Y:S01]  /*0350*/  IMAD.WIDE.U32 R16, R5.reuse, 0x4, R14 ;  /* 0x0000000405107825 */ /* 0x044fe200078e000e */
[----:B------:R-:W-:Y:S02]  /*0360*/  IADD3.X R29, PT, PT, RZ, R9, RZ, P0, !PT ;  /* 0x00000009ff1d7210 */ /* 0x000fe400007fe4ff */
[----:B------:R-:W-:Y:S02]  /*0370*/  IADD3 R9, PT, PT, R5, R0, RZ ;  /* 0x0000000005097210 */ /* 0x000fe40007ffe0ff */
[----:B------:R-:W-:-:S07]  /*0380*/  IADD3 R7, PT, PT, -R8, RZ, RZ ;  /* 0x000000ff08077210 */ /* 0x000fce0007ffe1ff */
.L_x_1:
[----:B------:R-:W-:Y:S01]  /*0390*/  IMAD.WIDE.U32 R12, R9, 0x4, R14 ;  /* 0x00000004090c7825 */ /* 0x000fe200078e000e */
[----:B0-----:R-:W2:Y:S04]  /*03a0*/  LDG.E R21, desc[UR4][R16.64] ;  /* 0x0000000410157981 */ /* 0x001ea8000c1e1900 */
[----:B------:R0:W3:Y:S02]  /*03b0*/  LDG.E R20, desc[UR4][R12.64] ;  /* 0x000000040c147981 */ /* 0x0000e4000c1e1900 */
[----:B0-----:R-:W-:Y:S02]  /*03c0*/  MOV R12, R19 ;  /* 0x00000013000c7202 */ /* 0x001fe40000000f00 */
[----:B------:R-:W-:-:S05]  /*03d0*/  MOV R13, R29 ;  /* 0x0000001d000d7202 */ /* 0x000fca0000000f00 */
[----:B------:R-:W2:Y:S04]  /*03e0*/  LDG.E R19, desc[UR4][R12.64+-0x10] ;  /* 0xfffff0040c137981 */ /* 0x000ea8000c1e1900 */
[----:B------:R-:W3:Y:S04]  /*03f0*/  LDG.E R22, desc[UR4][R12.64+-0xc] ;  /* 0xfffff4040c167981 */ /* 0x000ee8000c1e1900 */
[----:B------:R-:W4:Y:S01]  /*0400*/  LDG.E R29, desc[UR4][R12.64+-0x4] ;  /* 0xfffffc040c1d7981 */ /* 0x000f22000c1e1900 */
[----:B--2---:R-:W-:-:S04]  /*0410*/  IMAD R19, R19, R21, R18 ;  /* 0x0000001513137224 */ /* 0x004fc800078e0212 */
[----:B---3--:R-:W-:Y:S02]  /*0420*/  IMAD R18, R22, R20, R19 ;  /* 0x0000001416127224 */ /* 0x008fe400078e0213 */
[--C-:B------:R-:W-:Y:S01]  /*0430*/  IMAD.WIDE.U32 R22, R10, 0x4, R14.reuse ;  /* 0x000000040a167825 */ /* 0x100fe200078e000e */
[----:B------:R-:W2:Y:S03]  /*0440*/  LDG.E R19, desc[UR4][R12.64+-0x8] ;  /* 0xfffff8040c137981 */ /* 0x000ea6000c1e1900 */
[----:B------:R-:W-:Y:S02]  /*0450*/  IMAD.WIDE.U32 R20, R24, 0x4, R14 ;  /* 0x0000000418147825 */ /* 0x000fe400078e000e */
[----:B------:R-:W2:Y:S04]  /*0460*/  LDG.E R22, desc[UR4][R22.64] ;  /* 0x0000000416167981 */ /* 0x000ea8000c1e1900 */
[----:B------:R-:W4:Y:S04]  /*0470*/  LDG.E R20, desc[UR4][R20.64] ;  /* 0x0000000414147981 */ /* 0x000f28000c1e1900 */
[----:B------:R-:W3:Y:S01]  /*0480*/  LDG.E R23, desc[UR4][R12.64+0x4] ;  /* 0x000004040c177981 */ /* 0x000ee2000c1e1900 */
[----:B--2---:R-:W-:-:S03]  /*0490*/  IMAD R18, R19, R22, R18 ;  /* 0x0000001613127224 */ /* 0x004fc600078e0212 */
[----:B------:R-:W2:Y:S01]  /*04a0*/  LDG.E R22, desc[UR4][R12.64] ;  /* 0x000000040c167981 */ /* 0x000ea2000c1e1900 */
[----:B----4-:R-:W-:Y:S02]  /*04b0*/  IMAD R29, R29, R20, R18 ;  /* 0x000000141d1d7224 */ /* 0x010fe400078e0212 */
[----:B------:R-:W-:-:S05]  /*04c0*/  IMAD.WIDE.U32 R18, R25, 0x4, R14 ;  /* 0x0000000419127825 */ /* 0x000fca00078e000e */
[----:B------:R0:W2:Y:S02]  /*04d0*/  LDG.E R20, desc[UR4][R18.64] ;  /* 0x0000000412147981 */ /* 0x0000a4000c1e1900 */
[----:B0-----:R-:W-:-:S06]  /*04e0*/  IMAD.WIDE.U32 R18, R26, 0x4, R14 ;  /* 0x000000041a127825 */ /* 0x001fcc00078e000e */
[----:B------:R-:W3:Y:S04]  /*04f0*/  LDG.E R18, desc[UR4][R18.64] ;  /* 0x0000000412127981 */ /* 0x000ee8000c1e1900 */
[----:B------:R-:W4:Y:S01]  /*0500*/  LDG.E R19, desc[UR4][R12.64+0xc] ;  /* 0x00000c040c137981 */ /* 0x000f22000c1e1900 */
[----:B--2---:R-:W-:Y:S02]  /*0510*/  IMAD R29, R22, R20, R29 ;  /* 0x00000014161d7224 */ /* 0x004fe400078e021d */
[----:B------:R-:W-:-:S06]  /*0520*/  IMAD.WIDE.U32 R20, R27, 0x4, R14 ;  /* 0x000000041b147825 */ /* 0x000fcc00078e000e */
[----:B------:R-:W2:Y:S01]  /*0530*/  LDG.E R20, desc[UR4][R20.64] ;  /* 0x0000000414147981 */ /* 0x000ea2000c1e1900 */
[----:B---3--:R-:W-:Y:S02]  /*0540*/  IMAD R29, R23, R18, R29 ;  /* 0x00000012171d7224 */ /* 0x008fe400078e021d */
[----:B------:R-:W-:Y:S01]  /*0550*/  IMAD.WIDE.U32 R22, R28, 0x4, R14 ;  /* 0x000000041c167825 */ /* 0x000fe200078e000e */
[----:B------:R-:W2:Y:S05]  /*0560*/  LDG.E R18, desc[UR4][R12.64+0x8] ;  /* 0x000008040c127981 */ /* 0x000eaa000c1e1900 */
[----:B------:R-:W4:Y:S01]  /*0570*/  LDG.E R22, desc[UR4][R22.64] ;  /* 0x0000000416167981 */ /* 0x000f22000c1e1900 */
[----:B------:R-:W-:Y:S01]  /*0580*/  VIADD R7, R7, 0x8 ;  /* 0x0000000807077836 */ /* 0x000fe20000000000 */
[C---:B------:R-:W-:Y:S01]  /*0590*/  IADD3 R9, PT, PT, R11.reuse, R9, RZ ;  /* 0x000000090b097210 */ /* 0x040fe20007ffe0ff */
[C---:B------:R-:W-:Y:S01]  /*05a0*/  IMAD.IADD R24, R11.reuse, 0x1, R24 ;  /* 0x000000010b187824 */ /* 0x040fe200078e0218 */
[C---:B------:R-:W-:Y:S01]  /*05b0*/  IADD3 R10, PT, PT, R11.reuse, R10, RZ ;  /* 0x0000000a0b0a7210 */ /* 0x040fe20007ffe0ff */
[C---:B------:R-:W-:Y:S01]  /*05c0*/  IMAD.IADD R28, R11.reuse, 0x1, R28 ;  /* 0x000000010b1c7824 */ /* 0x040fe200078e021c */
[C---:B------:R-:W-:Y:S01]  /*05d0*/  IADD3 R25, PT, PT, R11.reuse, R25, RZ ;  /* 0x000000190b197210 */ /* 0x040fe20007ffe0ff */
[C---:B------:R-:W-:Y:S01]  /*05e0*/  IMAD.WIDE.U32 R16, R11.reuse, 0x4, R16 ;  /* 0x000000040b107825 */ /* 0x040fe200078e0010 */
[----:B------:R-:W-:-:S02]  /*05f0*/  IADD3 R26, PT, PT, R11, R26, RZ ;  /* 0x0000001a0b1a7210 */ /* 0x000fc40007ffe0ff */
[----:B------:R-:W-:Y:S01]  /*0600*/  IADD3 R27, PT, PT, R11, R27, RZ ;  /* 0x0000001b0b1b7210 */ /* 0x000fe20007ffe0ff */
[----:B--2---:R-:W-:-:S04]  /*0610*/  IMAD R18, R18, R20, R29 ;  /* 0x0000001412127224 */ /* 0x004fc800078e021d */
[----:B----4-:R-:W-:Y:S01]  /*0620*/  IMAD R18, R19, R22, R18 ;  /* 0x0000001613127224 */ /* 0x010fe200078e0212 */
[----:B------:R-:W-:-:S04]  /*0630*/  IADD3 R19, P0, PT, R12, 0x20, RZ ;  /* 0x000000200c137810 */ /* 0x000fc80007f1e0ff */
[----:B------:R-:W-:Y:S02]  /*0640*/  IADD3.X R29, PT, PT, RZ, R13, RZ, P0, !PT ;  /* 0x0000000dff1d7210 */ /* 0x000fe400007fe4ff */
[----:B------:R-:W-:-:S13]  /*0650*/  ISETP.NE.AND P0, PT, R7, RZ, PT ;  /* 0x000000ff0700720c */ /* 0x000fda0003f05270 */
[----:B------:R-:W-:Y:S05]  /*0660*/  @P0 BRA `(.L_x_1) ;  /* 0xfffffffc00480947 */ /* 0x000fea000383ffff */
.L_x_0:
[----:B------:R-:W-:-:S13]  /*0670*/  ISETP.NE.AND P0, PT, R6, RZ, PT ;  /* 0x000000ff0600720c */ /* 0x000fda0003f05270 */
[----:B------:R-:W-:Y:S05]  /*0680*/  @!P0 BRA `(.L_x_2) ;  /* 0x00000004000c8947 */ /* 0x000fea0003800000 */
[----:B------:R-:W-:Y:S02]  /*0690*/  ISETP.GE.U32.AND P1, PT, R6, 0x4, PT ;  /* 0x000000040600780c */ /* 0x000fe40003f26070 */
[----:B------:R-:W-:-:S04]  /*06a0*/  LOP3.LUT R9, R4, 0x3, RZ, 0xc0, !PT ;  /* 0x0000000304097812 */ /* 0x000fc800078ec0ff */
[----:B------:R-:W-:-:S07]  /*06b0*/  ISETP.NE.AND P0, PT, R9, RZ, PT ;  /* 0x000000ff0900720c */ /* 0x000fce0003f05270 */
[----:B------:R-:W-:Y:S06]  /*06c0*/  @!P1 BRA `(.L_x_3) ;  /* 0x0000000000789947 */ /* 0x000fec0003800000 */
[----:B------:R-:W1:Y:S01]  /*06d0*/  LDC.64 R14, c[0x0][0x380] ;  /* 0x0000e000ff0e7b82 */ /* 0x000e620000000a00 */
[----:B------:R-:W2:Y:S01]  /*06e0*/  LDCU.64 UR6, c[0x0][0x380] ;  /* 0x00007000ff0677ac */ /* 0x000ea20008000a00 */
[----:B------:R-:W-:Y:S01]  /*06f0*/  IMAD R17, R8, R0, R5 ;  /* 0x0000000008117224 */ /* 0x000fe200078e0205 */
[CC--:B------:R-:W-:Y:S02]  /*0700*/  IADD3 R7, PT, PT, R2.reuse, R8.reuse, RZ ;  /* 0x0000000802077210 */ /* 0x0c0fe40007ffe0ff */
[----:B------:R-:W-:Y:S02]  /*0710*/  IADD3 R20, P1, PT, R2, R8, RZ ;  /* 0x0000000802147210 */ /* 0x000fe40007f3e0ff */
[----:B------:R-:W-:Y:S01]  /*0720*/  IADD3 R19, PT, PT, R17, R0, RZ ;  /* 0x0000000011137210 */ /* 0x000fe20007ffe0ff */
[----:B------:R-:W3:Y:S01]  /*0730*/  LDC.64 R10, c[0x0][0x388] ;  /* 0x0000e200ff0a7b82 */ /* 0x000ee20000000a00 */
[----:B-1----:R-:W-:Y:S01]  /*0740*/  IMAD.WIDE.U32 R14, R7, 0x4, R14 ;  /* 0x00000004070e7825 */ /* 0x002fe200078e000e */
[----:B------:R-:W-:-:S02]  /*0750*/  IADD3.X R7, PT, PT, RZ, RZ, RZ, P1, !PT ;  /* 0x000000ffff077210 */ /* 0x000fc40000ffe4ff */
[----:B--2---:R-:W-:-:S03]  /*0760*/  LEA R6, P1, R20, UR6, 0x2 ;  /* 0x0000000614067c11 */ /* 0x004fc6000f8210ff */
[----:B0-----:R-:W2:Y:S01]  /*0770*/  LDG.E R15, desc[UR4][R14.64] ;  /* 0x000000040e0f7981 */ /* 0x001ea2000c1e1900 */
[----:B------:R-:W-:Y:S01]  /*0780*/  LEA.HI.X R7, R20, UR7, R7, 0x2, P1 ;  /* 0x0000000714077c11 */ /* 0x000fe200088f1407 */
[----:B---3--:R-:W-:-:S04]  /*0790*/  IMAD.WIDE.U32 R16, R17, 0x4, R10 ;  /* 0x0000000411107825 */ /* 0x008fc800078e000a */
[C---:B------:R-:W-:Y:S01]  /*07a0*/  IMAD.WIDE.U32 R12, R19.reuse, 0x4, R10 ;  /* 0x00000004130c7825 */ /* 0x040fe200078e000a */
[----:B------:R-:W3:Y:S03]  /*07b0*/  LDG.E R22, desc[UR4][R6.64+0x4] ;  /* 0x0000040406167981 */ /* 0x000ee6000c1e1900 */
[----:B------:R-:W-:Y:S01]  /*07c0*/  IMAD.IADD R19, R19, 0x1, R0 ;  /* 0x0000000113137824 */ /* 0x000fe200078e0200 */
[----:B------:R-:W2:Y:S03]  /*07d0*/  LDG.E R16, desc[UR4][R16.64] ;  /* 0x0000000410107981 */ /* 0x000ea6000c1e1900 */
[C-C-:B------:R-:W-:Y:S01]  /*07e0*/  IMAD.WIDE.U32 R20, R19.reuse, 0x4, R10.reuse ;  /* 0x0000000413147825 */ /* 0x140fe200078e000a */
[----:B------:R-:W-:Y:S01]  /*07f0*/  IADD3 R19, PT, PT, R19, R0, RZ ;  /* 0x0000000013137210 */ /* 0x000fe20007ffe0ff */
[----:B------:R-:W3:Y:S04]  /*0800*/  LDG.E R12, desc[UR4][R12.64] ;  /* 0x000000040c0c7981 */ /* 0x000ee8000c1e1900 */
[----:B------:R-:W-:Y:S01]  /*0810*/  IMAD.WIDE.U32 R10, R19, 0x4, R10 ;  /* 0x00000004130a7825 */ /* 0x000fe200078e000a */
[----:B------:R-:W4:Y:S04]  /*0820*/  LDG.E R20, desc[UR4][R20.64] ;  /* 0x0000000414147981 */ /* 0x000f28000c1e1900 */
[----:B------:R-:W4:Y:S04]  /*0830*/  LDG.E R24, desc[UR4][R6.64+0x8] ;  /* 0x0000080406187981 */ /* 0x000f28000c1e1900 */
[----:B------:R-:W5:Y:S04]  /*0840*/  LDG.E R26, desc[UR4][R6.64+0xc] ;  /* 0x00000c04061a7981 */ /* 0x000f68000c1e1900 */
[----:B------:R-:W5:Y:S01]  /*0850*/  LDG.E R10, desc[UR4][R10.64] ;  /* 0x000000040a0a7981 */ /* 0x000f62000c1e1900 */
[----:B------:R-:W-:Y:S01]  /*0860*/  IADD3 R8, PT, PT, R8, 0x4, RZ ;  /* 0x0000000408087810 */ /* 0x000fe20007ffe0ff */
[----:B--2---:R-:W-:-:S04]  /*0870*/  IMAD R15, R15, R16, R18 ;  /* 0x000000100f0f7224 */ /* 0x004fc800078e0212 */
[----:B---3--:R-:W-:-:S04]  /*0880*/  IMAD R15, R22, R12, R15 ;  /* 0x0000000c160f7224 */ /* 0x008fc800078e020f */
[----:B----4-:R-:W-:-:S04]  /*0890*/  IMAD R15, R24, R20, R15 ;  /* 0x00000014180f7224 */ /* 0x010fc800078e020f */
[----:B-----5:R-:W-:-:S07]  /*08a0*/  IMAD R18, R26, R10, R15 ;  /* 0x0000000a1a127224 */ /* 0x020fce00078e020f */
.L_x_3:
[----:B------:R-:W-:Y:S05]  /*08b0*/  @!P0 BRA `(.L_x_2) ;  /* 0x0000000000808947 */ /* 0x000fea0003800000 */
[----:B------:R-:W-:Y:S01]  /*08c0*/  ISETP.NE.AND P1, PT, R9, 0x1, PT ;  /* 0x000000010900780c */ /* 0x000fe20003f25270 */
[----:B------:R-:W1:Y:S01]  /*08d0*/  LDC.64 R20, c[0x0][0x380] ;  /* 0x0000e000ff147b82 */ /* 0x000e620000000a00 */
[----:B------:R-:W-:-:S04]  /*08e0*/  LOP3.LUT R4, R4, 0x1, RZ, 0xc0, !PT ;  /* 0x0000000104047812 */ /* 0x000fc800078ec0ff */
[----:B------:R-:W-:-:S03]  /*08f0*/  ISETP.NE.U32.AND P0, PT, R4, 0x1, PT ;  /* 0x000000010400780c */ /* 0x000fc60003f05070 */
[----:B------:R-:W2:Y:S04]  /*0900*/  LDC.64 R10, c[0x0][0x388] ;  /* 0x0000e200ff0a7b82 */ /* 0x000ea80000000a00 */
[----:B------:R-:W-:Y:S01]  /*0910*/  @P1 IMAD R17, R8, R0, R5 ;  /* 0x0000000008111224 */ /* 0x000fe200078e0205 */
[CC--:B------:R-:W-:Y:S02]  /*0920*/  @P1 IADD3 R9, PT, PT, R2.reuse, R8.reuse, RZ ;  /* 0x0000000802091210 */ /* 0x0c0fe40007ffe0ff */
[----:B------:R-:W-:Y:S01]  /*0930*/  @P1 IADD3 R4, P2, PT, R2, R8, RZ ;  /* 0x0000000802041210 */ /* 0x000fe20007f5e0ff */
[----:B------:R-:W3:Y:S01]  /*0940*/  @P1 LDC.64 R6, c[0x0][0x380] ;  /* 0x0000e000ff061b82 */ /* 0x000ee20000000a00 */
[----:B------:R-:W-:Y:S01]  /*0950*/  @P1 VIADD R8, R8, 0x2 ;  /* 0x0000000208081836 */ /* 0x000fe20000000000 */
[----:B------:R-:W-:-:S02]  /*0960*/  @P1 IADD3 R23, PT, PT, R17, R0, RZ ;  /* 0x0000000011171210 */ /* 0x000fc40007ffe0ff */
[----:B------:R-:W-:-:S04]  /*0970*/  @P1 IADD3.X R19, PT, PT, RZ, RZ, RZ, P2, !PT ;  /* 0x000000ffff131210 */ /* 0x000fc800017fe4ff */
[----:B------:R-:W4:Y:S01]  /*0980*/  LDC.64 R14, c[0x0][0x380] ;  /* 0x0000e000ff0e7b82 */ /* 0x000f220000000a00 */
[----:B-1----:R-:W-:-:S04]  /*0990*/  @P1 IMAD.WIDE.U32 R20, R9, 0x4, R20 ;  /* 0x0000000409141825 */ /* 0x002fc800078e0014 */
[----:B------:R-:W-:Y:S01]  /*09a0*/  @!P0 IMAD R9, R8, R0, R5 ;  /* 0x0000000008098224 */ /* 0x000fe200078e0205 */
[----:B------:R-:W-:Y:S01]  /*09b0*/  @!P0 IADD3 R5, PT, PT, R2, R8, RZ ;  /* 0x0000000802058210 */ /* 0x000fe20007ffe0ff */
[----:B0-----:R-:W5:Y:S01]  /*09c0*/  @P1 LDG.E R21, desc[UR4][R20.64] ;  /* 0x0000000414151981 */ /* 0x001f62000c1e1900 */
[----:B------:R-:W0:Y:S01]  /*09d0*/  LDC.64 R12, c[0x0][0x388] ;  /* 0x0000e200ff0c7b82 */ /* 0x000e220000000a00 */
[----:B--2---:R-:W-:Y:S01]  /*09e0*/  @P1 IMAD.WIDE.U32 R16, R17, 0x4, R10 ;  /* 0x0000000411101825 */ /* 0x004fe200078e000a */
[----:B---3--:R-:W-:-:S03]  /*09f0*/  @P1 LEA R6, P2, R4, R6, 0x2 ;  /* 0x0000000604061211 */ /* 0x008fc600078410ff */
[----:B------:R-:W-:Y:S02]  /*0a00*/  @P1 IMAD.WIDE.U32 R10, R23, 0x4, R10 ;  /* 0x00000004170a1825 */ /* 0x000fe400078e000a */
[----:B------:R-:W5:Y:S01]  /*0a10*/  @P1 LDG.E R16, desc[UR4][R16.64] ;  /* 0x0000000410101981 */ /* 0x000f62000c1e1900 */
[----:B------:R-:W-:-:S03]  /*0a20*/  @P1 LEA.HI.X R7, R4, R7, R19, 0x2, P2 ;  /* 0x0000000704071211 */ /* 0x000fc600010f1413 */
[----:B------:R-:W2:Y:S01]  /*0a30*/  @P1 LDG.E R10, desc[UR4][R10.64] ;  /* 0x000000040a0a1981 */ /* 0x000ea2000c1e1900 */
[----:B----4-:R-:W-:-:S03]  /*0a40*/  @!P0 IMAD.WIDE.U32 R14, R5, 0x4, R14 ;  /* 0x00000004050e8825 */ /* 0x010fc600078e000e */
[----:B------:R-:W2:Y:S04]  /*0a50*/  @P1 LDG.E R7, desc[UR4][R6.64+0x4] ;  /* 0x0000040406071981 */ /* 0x000ea8000c1e1900 */
[----:B------:R-:W3:Y:S01]  /*0a60*/  @!P0 LDG.E R15, desc[UR4][R14.64] ;  /* 0x000000040e0f8981 */ /* 0x000ee2000c1e1900 */
[----:B0-----:R-:W-:-:S06]  /*0a70*/  @!P0 IMAD.WIDE.U32 R12, R9, 0x4, R12 ;  /* 0x00000004090c8825 */ /* 0x001fcc00078e000c */
[----:B------:R-:W3:Y:S01]  /*0a80*/  @!P0 LDG.E R12, desc[UR4][R12.64] ;  /* 0x000000040c0c8981 */ /* 0x000ee2000c1e1900 */
[----:B-----5:R-:W-:-:S04]  /*0a90*/  @P1 IMAD R0, R21, R16, R18 ;  /* 0x0000001015001224 */ /* 0x020fc800078e0212 */
[----:B--2---:R-:W-:-:S04]  /*0aa0*/  @P1 IMAD R18, R7, R10, R0 ;  /* 0x0000000a07121224 */ /* 0x004fc800078e0200 */
[----:B---3--:R-:W-:-:S07]  /*0ab0*/  @!P0 IMAD R18, R15, R12, R18 ;  /* 0x0000000c0f128224 */ /* 0x008fce00078e0212 */
.L_x_2:
[----:B------:R-:W1:Y:S02]  /*0ac0*/  LDC.64 R4, c[0x0][0x390] ;  /* 0x0000e400ff047b82 */ /* 0x000e640000000a00 */
[----:B-1----:R-:W-:-:S05]  /*0ad0*/  IMAD.WIDE.U32 R2, R3, 0x4, R4 ;  /* 0x0000000403027825 */ /* 0x002fca00078e0004 */
[----:B0-----:R-:W-:Y:S01]  /*0ae0*/  STG.E desc[UR4][R2.64], R18 ;  /* 0x0000001202007986 */ /* 0x001fe2000c101904 */
[----:B------:R-:W-:Y:S05]  /*0af0*/  EXIT ;  /* 0x000000000000794d */ /* 0x000fea0003800000 */
.L_x_4:
[----:B------:R-:W-:-:S00]  /*0b00*/  BRA `(.L_x_4) ;  /* 0xfffffffc00fc7947 */ /* 0x000fc0000383ffff */
[----:B------:R-:W-:-:S00]  /*0b10*/  NOP ;  /* 0x0000000000007918 */ /* 0x000fc00000000000 */
        /* <DEDUP_REMOVED lines=14> */
.L_x_10:


//--------------------- .text._Z13addMatrixCUDAPKiS0_Pii --------------------------
	.section	.text._Z13addMatrixCUDAPKiS0_Pii,"ax",@progbits
	.align	128
.text._Z13addMatrixCUDAPKiS0_Pii:
        .type           _Z13addMatrixCUDAPKiS0_Pii,@function
        .size           _Z13addMatrixCUDAPKiS0_Pii,(.L_x_11 - _Z13addMatrixCUDAPKiS0_Pii)
        .other          _Z13addMatrixCUDAPKiS0_Pii,@"STO_CUDA_ENTRY STV_DEFAULT"
_Z13addMatrixCUDAPKiS0_Pii:
[----:B------:R-:W-:Y:S01]  /*0000*/  LDC R1, c[0x0][0x37c] ;  /* 0x0000df00ff017b82 */ /* 0x000fe20000000800 */
[----:B------:R-:W0:Y:S07]  /*0010*/  S2R R11, SR_TID.X ;  /* 0x00000000000b7919 */ /* 0x000e2e0000002100 */
[----:B------:R-:W1:Y:S01]  /*0020*/  LDC R0, c[0x0][0x398] ;  /* 0x0000e600ff007b82 */ /* 0x000e620000000800 */
[----:B------:R-:W0:Y:S02]  /*0030*/  S2R R12, SR_CTAID.X ;  /* 0x00000000000c7919 */ /* 0x000e240000002500 */
[----:B0-----:R-:W-:-:S05]  /*0040*/  IMAD R3, R12, 0x100, R11 ;  /* 0x000001000c037824 */ /* 0x001fca00078e020b */
[----:B-1----:R-:W-:-:S13]  /*0050*/  ISETP.GE.AND P0, PT, R3, R0, PT ;  /* 0x000000000300720c */ /* 0x002fda0003f06270 */
[----:B------:R-:W-:Y:S05]  /*0060*/  @P0 EXIT ;  /* 0x000000000000094d */ /* 0x000fea0003800000 */
[----:B------:R-:W-:-:S05]  /*0070*/  IMAD R2, R0, R0, RZ ;  /* 0x0000000000027224 */ /* 0x000fca00078e02ff */
[----:B------:R-:W-:-:S13]  /*0080*/  ISETP.GE.U32.AND P0, PT, R3, R2, PT ;  /* 0x000000020300720c */ /* 0x000fda0003f06070 */
[----:B------:R-:W-:Y:S05]  /*0090*/  @P0 EXIT ;  /* 0x000000000000094d */ /* 0x000fea0003800000 */
[----:B------:R-:W0:Y:S01]  /*00a0*/  I2F.U32.RP R9, R0 ;  /* 0x0000000000097306 */ /* 0x000e220000209000 */
[----:B------:R-:W-:Y:S01]  /*00b0*/  IADD3 R7, PT, PT, R3, R0, RZ ;  /* 0x0000000003077210 */ /* 0x000fe20007ffe0ff */
[----:B------:R-:W1:Y:S01]  /*00c0*/  LDCU.64 UR4, c[0x0][0x358] ;  /* 0x00006b00ff0477ac */ /* 0x000e620008000a00 */
[----:B------:R-:W-:Y:S01]  /*00d0*/  ISETP.NE.U32.AND P2, PT, R0, RZ, PT ;  /* 0x000000ff0000720c */ /* 0x000fe20003f45070 */
[----:B------:R-:W-:Y:S01]  /*00e0*/  BSSY.RECONVERGENT B0, `(.L_x_5) ;  /* 0x0000030000007945 */ /* 0x000fe20003800200 */
[----:B------:R-:W-:Y:S01]  /*00f0*/  ISETP.GE.AND P0, PT, R7, R2, PT ;  /* 0x000000020700720c */ /* 0x000fe20003f06270 */
[----:B------:R-:W2:Y:S01]  /*0100*/  LDCU.64 UR6, c[0x0][0x390] ;  /* 0x00007200ff0677ac */ /* 0x000ea20008000a00 */
[-C--:B------:R-:W-:Y:S02]  /*0110*/  VIMNMX R6, PT, PT, R2, R7.reuse, !PT ;  /* 0x0000000702067248 */ /* 0x080fe40007fe0100 */
[----:B------:R-:W-:Y:S01]  /*0120*/  SEL R8, RZ, 0x1, P0 ;  /* 0x00000001ff087807 */ /* 0x000fe20000000000 */
[----:B------:R-:W3:Y:S03]  /*0130*/  LDCU.128 UR8, c[0x0][0x380] ;  /* 0x00007000ff0877ac */ /* 0x000ee60008000c00 */
[----:B------:R-:W-:Y:S01]  /*0140*/  IADD3 R7, PT, PT, R6, -R7, -R8 ;  /* 0x8000000706077210 */ /* 0x000fe20007ffe808 */
[----:B0-----:R-:W0:Y:S02]  /*0150*/  MUFU.RCP R9, R9 ;  /* 0x0000000900097308 */ /* 0x001e240000001000 */
[----:B0-----:R-:W-:-:S06]  /*0160*/  IADD3 R4, PT, PT, R9, 0xffffffe, RZ ;  /* 0x0ffffffe09047810 */ /* 0x001fcc0007ffe0ff */
[----:B------:R0:W4:Y:S02]  /*0170*/  F2I.FTZ.U32.TRUNC.NTZ R5, R4 ;  /* 0x0000000400057305 */ /* 0x000124000021f000 */
[----:B0-----:R-:W-:Y:S02]  /*0180*/  IMAD.MOV.U32 R4, RZ, RZ, RZ ;  /* 0x000000ffff047224 */ /* 0x001fe400078e00ff */
[----:B----4-:R-:W-:-:S04]  /*0190*/  IMAD.MOV R13, RZ, RZ, -R5 ;  /* 0x000000ffff0d7224 */ /* 0x010fc800078e0a05 */
[----:B------:R-:W-:-:S04]  /*01a0*/  IMAD R13, R13, R0, RZ ;  /* 0x000000000d0d7224 */ /* 0x000fc800078e02ff */
[----:B------:R-:W-:-:S06]  /*01b0*/  IMAD.HI.U32 R10, R5, R13, R4 ;  /* 0x0000000d050a7227 */ /* 0x000fcc00078e0004 */
[----:B------:R-:W-:-:S05]  /*01c0*/  IMAD.HI.U32 R5, R10, R7, RZ ;  /* 0x000000070a057227 */ /* 0x000fca00078e00ff */
[----:B------:R-:W-:-:S05]  /*01d0*/  IADD3 R4, PT, PT, -R5, RZ, RZ ;  /* 0x000000ff05047210 */ /* 0x000fca0007ffe1ff */
[----:B------:R-:W-:-:S05]  /*01e0*/  IMAD R7, R0, R4, R7 ;  /* 0x0000000400077224 */ /* 0x000fca00078e0207 */
[----:B------:R-:W-:-:S13]  /*01f0*/  ISETP.GE.U32.AND P0, PT, R7, R0, PT ;  /* 0x000000000700720c */ /* 0x000fda0003f06070 */
[----:B------:R-:W-:Y:S01]  /*0200*/  @P0 IMAD.IADD R7, R7, 0x1, -R0 ;  /* 0x0000000107070824 */ /* 0x000fe200078e0a00 */
[----:B------:R-:W-:-:S04]  /*0210*/  @P0 IADD3 R5, PT, PT, R5, 0x1, RZ ;  /* 0x0000000105050810 */ /* 0x000fc80007ffe0ff */
[----:B------:R-:W-:-:S13]  /*0220*/  ISETP.GE.U32.AND P1, PT, R7, R0, PT ;  /* 0x000000000700720c */ /* 0x000fda0003f26070 */
[----:B------:R-:W-:Y:S01]  /*0230*/  @P1 VIADD R5, R5, 0x1 ;  /* 0x0000000105051836 */ /* 0x000fe20000000000 */
[----:B------:R-:W-:-:S04]  /*0240*/  @!P2 LOP3.LUT R5, RZ, R0, RZ, 0x33, !PT ;  /* 0x00000000ff05a212 */ /* 0x000fc800078e33ff */
[----:B------:R-:W-:-:S04]  /*0250*/  IADD3 R5, PT, PT, R8, R5, RZ ;  /* 0x0000000508057210 */ /* 0x000fc80007ffe0ff */
[C---:B------:R-:W-:Y:S02]  /*0260*/  LOP3.LUT R4, R5.reuse, 0x3, RZ, 0xc0, !PT ;  /* 0x0000000305047812 */ /* 0x040fe400078ec0ff */
[----:B------:R-:W-:Y:S02]  /*0270*/  ISETP.GE.U32.AND P0, PT, R5, 0x3, PT ;  /* 0x000000030500780c */ /* 0x000fe40003f06070 */
[----:B------:R-:W-:-:S13]  /*0280*/  ISETP.NE.AND P1, PT, R4, 0x3, PT ;  /* 0x000000030400780c */ /* 0x000fda0003f25270 */
[----:B-123--:R-:W-:Y:S05]  /*0290*/  @!P1 BRA `(.L_x_6) ;  /* 0x0000000000509947 */ /* 0x00efea0003800000 */
[----:B------:R-:W-:Y:S02]  /*02a0*/  VIADD R6, R5, 0x1 ;  /* 0x0000000105067836 */ /* 0x000fe40000000000 */
[----:B------:R-:W-:-:S03]  /*02b0*/  IMAD.WIDE.U32 R4, R11, 0x4, RZ ;  /* 0x000000040b047825 */ /* 0x000fc600078e00ff */
[----:B------:R-:W-:Y:S01]  /*02c0*/  LOP3.LUT R6, R6, 0x3, RZ, 0xc0, !PT ;  /* 0x0000000306067812 */ /* 0x000fe200078ec0ff */
[----:B------:R-:W-:-:S03]  /*02d0*/  IMAD.WIDE.U32 R4, R12, 0x400, R4 ;  /* 0x000004000c047825 */ /* 0x000fc600078e0004 */
[----:B------:R-:W-:-:S07]  /*02e0*/  IADD3 R12, PT, PT, -R6, RZ, RZ ;  /* 0x000000ff060c7210 */ /* 0x000fce0007ffe1ff */
.L_x_7:
[C---:B------:R-:W-:Y:S02]  /*02f0*/  IADD3 R8, P2, PT, R4.reuse, UR10, RZ ;  /* 0x0000000a04087c10 */ /* 0x040fe4000ff5e0ff */
[----:B------:R-:W-:Y:S02]  /*0300*/  IADD3 R6, P1, PT, R4, UR8, RZ ;  /* 0x0000000804067c10 */ /* 0x000fe4000ff3e0ff */
[C---:B------:R-:W-:Y:S02]  /*0310*/  IADD3.X R9, PT, PT, R5.reuse, UR11, RZ, P2, !PT ;  /* 0x0000000b05097c10 */ /* 0x040fe400097fe4ff */
[----:B------:R-:W-:-:S04]  /*0320*/  IADD3.X R7, PT, PT, R5, UR9, RZ, P1, !PT ;  /* 0x0000000905077c10 */ /* 0x000fc80008ffe4ff */
[----:B------:R-:W2:Y:S04]  /*0330*/  LDG.E R9, desc[UR4][R8.64] ;  /* 0x0000000408097981 */ /* 0x000ea8000c1e1900 */
[----:B------:R-:W2:Y:S01]  /*0340*/  LDG.E R6, desc[UR4][R6.64] ;  /* 0x0000000406067981 */ /* 0x000ea2000c1e1900 */
[----:B0-----:R-:W-:-:S04]  /*0350*/  IADD3 R10, P1, PT, R4, UR6, RZ ;  /* 0x00000006040a7c10 */ /* 0x001fc8000ff3e0ff */
[----:B------:R-:W-:Y:S02]  /*0360*/  IADD3.X R11, PT, PT, R5, UR7, RZ, P1, !PT ;  /* 0x00000007050b7c10 */ /* 0x000fe40008ffe4ff */
[----:B------:R-:W-:-:S04]  /*0370*/  IADD3 R12, PT, PT, R12, 0x1, RZ ;  /* 0x000000010c0c7810 */ /* 0x000fc80007ffe0ff */
[----:B------:R-:W-:Y:S01]  /*0380*/  ISETP.NE.AND P1, PT, R12, RZ, PT ;  /* 0x000000ff0c00720c */ /* 0x000fe20003f25270 */
[----:B------:R-:W-:Y:S02]  /*0390*/  IMAD.IADD R3, R3, 0x1, R0 ;  /* 0x0000000103037824 */ /* 0x000fe400078e0200 */
[----:B------:R-:W-:-:S04]  /*03a0*/  IMAD.WIDE.U32 R4, R0, 0x4, R4 ;  /* 0x0000000400047825 */ /* 0x000fc800078e0004 */
[----:B--2---:R-:W-:-:S05]  /*03b0*/  IMAD.IADD R13, R6, 0x1, R9 ;  /* 0x00000001060d7824 */ /* 0x004fca00078e0209 */
[----:B------:R0:W-:Y:S01]  /*03c0*/  STG.E desc[UR4][R10.64], R13 ;  /* 0x0000000d0a007986 */ /* 0x0001e2000c101904 */
[----:B------:R-:W-:Y:S05]  /*03d0*/  @P1 BRA `(.L_x_7) ;  /* 0xfffffffc00c41947 */ /* 0x000fea000383ffff */
.L_x_6:
[----:B------:R-:W-:Y:S05]  /*03e0*/  BSYNC.RECONVERGENT B0 ;  /* 0x0000000000007941 */ /* 0x000fea0003800200 */
.L_x_5:
[----:B------:R-:W-:Y:S05]  /*03f0*/  @!P0 EXIT ;  /* 0x000000000000894d */ /* 0x000fea0003800000 */
.L_x_8:
[----:B------:R-:W0:Y:S08]  /*0400*/  LDC.64 R6, c[0x0][0x380] ;  /* 0x0000e000ff067b82 */ /* 0x000e300000000a00 */
[----:B------:R-:W1:Y:S08]  /*0410*/  LDC.64 R4, c[0x0][0x388] ;  /* 0x0000e200ff047b82 */ /* 0x000e700000000a00 */
[----:B--2---:R-:W2:Y:S01]  /*0420*/  LDC.64 R8, c[0x0][0x390] ;  /* 0x0000e400ff087b82 */ /* 0x004ea20000000a00 */
[----:B0-----:R-:W-:-:S06]  /*0430*/  IMAD.WIDE.U32 R10, R3, 0x4, R6 ;  /* 0x00000004030a7825 */ /* 0x001fcc00078e0006 */
[----:B------:R-:W3:Y:S01]  /*0440*/  LDG.E R10, desc[UR4][R10.64] ;  /* 0x000000040a0a7981 */ /* 0x000ee2000c1e1900 */
[----:B-1----:R-:W-:-:S06]  /*0450*/  IMAD.WIDE.U32 R12, R3, 0x4, R4 ;  /* 0x00000004030c7825 */ /* 0x002fcc00078e0004 */
[----:B------:R-:W3:Y:S01]  /*0460*/  LDG.E R13, desc[UR4][R12.64] ;  /* 0x000000040c0d7981 */ /* 0x000ee2000c1e1900 */
[C---:B------:R-:W-:Y:S01]  /*0470*/  IADD3 R21, PT, PT, R3.reuse, R0, RZ ;  /* 0x0000000003157210 */ /* 0x040fe20007ffe0ff */
[----:B--2---:R-:W-:-:S04]  /*0480*/  IMAD.WIDE.U32 R14, R3, 0x4, R8 ;  /* 0x00000004030e7825 */ /* 0x004fc800078e0008 */
[----:B------:R-:W-:-:S04]  /*0490*/  IMAD.WIDE.U32 R16, R21, 0x4, R6 ;  /* 0x0000000415107825 */ /* 0x000fc800078e0006 */
[----:B------:R-:W-:-:S04]  /*04a0*/  IMAD.WIDE.U32 R18, R21, 0x4, R4 ;  /* 0x0000000415127825 */ /* 0x000fc800078e0004 */
[----:B---3--:R-:W-:-:S05]  /*04b0*/  IMAD.IADD R3, R10, 0x1, R13 ;  /* 0x000000010a037824 */ /* 0x008fca00078e020d */
[----:B------:R0:W-:Y:S04]  /*04c0*/  STG.E desc[UR4][R14.64], R3 ;  /* 0x000000030e007986 */ /* 0x0001e8000c101904 */
[----:B------:R-:W2:Y:S04]  /*04d0*/  LDG.E R16, desc[UR4][R16.64] ;  /* 0x0000000410107981 */ /* 0x000ea8000c1e1900 */
[----:B------:R-:W2:Y:S01]  /*04e0*/  LDG.E R19, desc[UR4][R18.64] ;  /* 0x0000000412137981 */ /* 0x000ea2000c1e1900 */
[C---:B------:R-:W-:Y:S01]  /*04f0*/  IADD3 R25, PT, PT, R21.reuse, R0, RZ ;  /* 0x0000000015197210 */ /* 0x040fe20007ffe0ff */
[----:B------:R-:W-:-:S04]  /*0500*/  IMAD.WIDE.U32 R10, R21, 0x4, R8 ;  /* 0x00000004150a7825 */ /* 0x000fc800078e0008 */
[----:B------:R-:W-:-:S04]  /*0510*/  IMAD.WIDE.U32 R12, R25, 0x4, R6 ;  /* 0x00000004190c7825 */ /* 0x000fc800078e0006 */
[----:B------:R-:W-:-:S04]  /*0520*/  IMAD.WIDE.U32 R20, R25, 0x4, R4 ;  /* 0x0000000419147825 */ /* 0x000fc800078e0004 */
[----:B--2---:R-:W-:-:S05]  /*0530*/  IMAD.IADD R23, R16, 0x1, R19 ;  /* 0x0000000110177824 */ /* 0x004fca00078e0213 */
[----:B------:R1:W-:Y:S04]  /*0540*/  STG.E desc[UR4][R10.64], R23 ;  /* 0x000000170a007986 */ /* 0x0003e8000c101904 */
[----:B------:R-:W2:Y:S04]  /*0550*/  LDG.E R12, desc[UR4][R12.64] ;  /* 0x000000040c0c7981 */ /* 0x000ea8000c1e1900 */
[----:B------:R-:W2:Y:S01]  /*0560*/  LDG.E R21, desc[UR4][R20.64] ;  /* 0x0000000414157981 */ /* 0x000ea2000c1e1900 */
[C---:B0-----:R-:W-:Y:S01]  /*0570*/  IADD3 R3, PT, PT, R25.reuse, R0, RZ ;  /* 0x0000000019037210 */ /* 0x041fe20007ffe0ff */
[----:B------:R-:W-:-:S04]  /*0580*/  IMAD.WIDE.U32 R14, R25, 0x4, R8 ;  /* 0x00000004190e7825 */ /* 0x000fc800078e0008 */
[----:B------:R-:W-:-:S04]  /*0590*/  IMAD.WIDE.U32 R6, R3, 0x4, R6 ;  /* 0x0000000403067825 */ /* 0x000fc800078e0006 */
[----:B------:R-:W-:-:S04]  /*05a0*/  IMAD.WIDE.U32 R4, R3, 0x4, R4 ;  /* 0x0000000403047825 */ /* 0x000fc800078e0004 */
[----:B--2---:R-:W-:-:S05]  /*05b0*/  IMAD.IADD R17, R12, 0x1, R21 ;  /* 0x000000010c117824 */ /* 0x004fca00078e0215 */
[----:B------:R2:W-:Y:S04]  /*05c0*/  STG.E desc[UR4][R14.64], R17 ;  /* 0x000000110e007986 */ /* 0x0005e8000c101904 */
[----:B------:R-:W1:Y:S04]  /*05d0*/  LDG.E R6, desc[UR4][R6.64] ;  /* 0x0000000406067981 */ /* 0x000e68000c1e1900 */
[----:B------:R-:W1:Y:S01]  /*05e0*/  LDG.E R5, desc[UR4][R4.64] ;  /* 0x0000000404057981 */ /* 0x000e62000c1e1900 */
[----:B------:R-:W-:-:S04]  /*05f0*/  IMAD.WIDE.U32 R8, R3, 0x4, R8 ;  /* 0x0000000403087825 */ /* 0x000fc800078e0008 */
[----:B------:R-:W-:-:S05]  /*0600*/  IMAD.IADD R3, R3, 0x1, R0 ;  /* 0x0000000103037824 */ /* 0x000fca00078e0200 */
[----:B------:R-:W-:Y:S02]  /*0610*/  ISETP.GE.AND P0, PT, R3, R2, PT ;  /* 0x000000020300720c */ /* 0x000fe40003f06270 */
[----:B-1----:R-:W-:-:S05]  /*0620*/  IADD3 R11, PT, PT, R6, R5, RZ ;  /* 0x00000005060b7210 */ /* 0x002fca0007ffe0ff */
[----:B------:R2:W-:Y:S06]  /*0630*/  STG.E desc[UR4][R8.64], R11 ;  /* 0x0000000b08007986 */ /* 0x0005ec000c101904 */
[----:B------:R-:W-:Y:S05]  /*0640*/  @!P0 BRA `(.L_x_8) ;  /* 0xfffffffc006c8947 */ /* 0x000fea000383ffff */
[----:B------:R-:W-:Y:S05]  /*0650*/  EXIT ;  /* 0x000000000000794d */ /* 0x000fea0003800000 */
.L_x_9:
        /* <DEDUP_REMOVED lines=10> */
.L_x_11:


//--------------------- .nv.shared.reserved.0     --------------------------
	.section	.nv.shared.reserved.0,"aw",@nobits
	.weak		__nv_reservedSMEM_offset_0_alias
	.size		__nv_reservedSMEM_offset_0_alias, 0, 64
	.other		__nv_reservedSMEM_offset_0_alias,@"STO_CUDA_RESERVED_SHARED STV_DEFAULT"
__nv_reservedSMEM_offset_0_alias:
	.zero		0
	.zero		64


//--------------------- .nv.constant0._Z15multiMatrixCUDAPKiS0_Pii --------------------------
	.section	.nv.constant0._Z15multiMatrixCUDAPKiS0_Pii,"a",@progbits
	.sectionflags	@""
	.align	4
.nv.constant0._Z15multiMatrixCUDAPKiS0_Pii:
	.zero		924


//--------------------- .nv.constant0._Z13addMatrixCUDAPKiS0_Pii --------------------------
	.section	.nv.constant0._Z13addMatrixCUDAPKiS0_Pii,"a",@progbits
	.sectionflags	@""
	.align	4
.nv.constant0._Z13addMatrixCUDAPKiS0_Pii:
	.zero		924


//--------------------- SYMBOLS --------------------------

	.type		.nv.reservedSmem.offset0,@object
	.size		.nv.reservedSmem.offset0,0x4
